//
// Generated by NVIDIA NVVM Compiler
//
// Compiler Build ID: CL-36424714
// Cuda compilation tools, release 13.0, V13.0.88
// Based on NVVM 20.0.0
//

.version 9.0
.target sm_100
.address_size 64

	// .globl	_Z8kernel2dP7Point2DS0_S0_

.visible .entry _Z8kernel2dP7Point2DS0_S0_(
	.param .u64 .ptr .align 1 _Z8kernel2dP7Point2DS0_S0__param_0,
	.param .u64 .ptr .align 1 _Z8kernel2dP7Point2DS0_S0__param_1,
	.param .u64 .ptr .align 1 _Z8kernel2dP7Point2DS0_S0__param_2
)
{
	.reg .b32 	%r<8>;
	.reg .b64 	%rd<11>;

	ld.param.u64 	%rd1, [_Z8kernel2dP7Point2DS0_S0__param_0];
	ld.param.u64 	%rd2, [_Z8kernel2dP7Point2DS0_S0__param_1];
	ld.param.u64 	%rd3, [_Z8kernel2dP7Point2DS0_S0__param_2];
	cvta.to.global.u64 	%rd4, %rd3;
	cvta.to.global.u64 	%rd5, %rd2;
	cvta.to.global.u64 	%rd6, %rd1;
	mov.u32 	%r1, %tid.x;
	mul.wide.u32 	%rd7, %r1, 8;
	add.s64 	%rd8, %rd6, %rd7;
	ld.global.u32 	%r2, [%rd8];
	add.s64 	%rd9, %rd5, %rd7;
	ld.global.u32 	%r3, [%rd9];
	add.s32 	%r4, %r3, %r2;
	add.s64 	%rd10, %rd4, %rd7;
	st.global.u32 	[%rd10], %r4;
	ld.global.u32 	%r5, [%rd8+4];
	ld.global.u32 	%r6, [%rd9+4];
	add.s32 	%r7, %r6, %r5;
	st.global.u32 	[%rd10+4], %r7;
	ret;

}
	// .globl	_Z11kernel3dextP10Point3DExtS0_S0_
.visible .entry _Z11kernel3dextP10Point3DExtS0_S0_(
	.param .u64 .ptr .align 1 _Z11kernel3dextP10Point3DExtS0_S0__param_0,
	.param .u64 .ptr .align 1 _Z11kernel3dextP10Point3DExtS0_S0__param_1,
	.param .u64 .ptr .align 1 _Z11kernel3dextP10Point3DExtS0_S0__param_2
)
{
	.reg .b32 	%r<20>;
	.reg .b64 	%rd<11>;

	ld.param.u64 	%rd1, [_Z11kernel3dextP10Point3DExtS0_S0__param_0];
	ld.param.u64 	%rd2, [_Z11kernel3dextP10Point3DExtS0_S0__param_1];
	ld.param.u64 	%rd3, [_Z11kernel3dextP10Point3DExtS0_S0__param_2];
	cvta.to.global.u64 	%rd4, %rd3;
	cvta.to.global.u64 	%rd5, %rd2;
	cvta.to.global.u64 	%rd6, %rd1;
	mov.u32 	%r1, %tid.x;
	mul.wide.u32 	%rd7, %r1, 24;
	add.s64 	%rd8, %rd6, %rd7;
	ld.global.u32 	%r2, [%rd8];
	add.s64 	%rd9, %rd5, %rd7;
	ld.global.u32 	%r3, [%rd9];
	add.s32 	%r4, %r3, %r2;
	add.s64 	%rd10, %rd4, %rd7;
	st.global.u32 	[%rd10], %r4;
	ld.global.u32 	%r5, [%rd8+4];
	ld.global.u32 	%r6, [%rd9+4];
	add.s32 	%r7, %r6, %r5;
	st.global.u32 	[%rd10+4], %r7;
	ld.global.u32 	%r8, [%rd8+8];
	ld.global.u32 	%r9, [%rd9+8];
	add.s32 	%r10, %r9, %r8;
	st.global.u32 	[%rd10+8], %r10;
	ld.global.u32 	%r11, [%rd8+12];
	ld.global.u32 	%r12, [%rd9+12];
	add.s32 	%r13, %r12, %r11;
	st.global.u32 	[%rd10+12], %r13;
	ld.global.u32 	%r14, [%rd8+16];
	ld.global.u32 	%r15, [%rd9+16];
	add.s32 	%r16, %r15, %r14;
	st.global.u32 	[%rd10+16], %r16;
	ld.global.u32 	%r17, [%rd8+20];
	ld.global.u32 	%r18, [%rd9+20];
	add.s32 	%r19, %r18, %r17;
	st.global.u32 	[%rd10+20], %r19;
	ret;

}
	// .globl	_Z8kernelpcP10PointCloudS0_S0_
.visible .entry _Z8kernelpcP10PointCloudS0_S0_(
	.param .u64 .ptr .align 1 _Z8kernelpcP10PointCloudS0_S0__param_0,
	.param .u64 .ptr .align 1 _Z8kernelpcP10PointCloudS0_S0__param_1,
	.param .u64 .ptr .align 1 _Z8kernelpcP10PointCloudS0_S0__param_2
)
{
	.reg .b32 	%r<2>;
	.reg .b32 	%f<28>;
	.reg .b64 	%rd<11>;

	ld.param.u64 	%rd1, [_Z8kernelpcP10PointCloudS0_S0__param_0];
	ld.param.u64 	%rd2, [_Z8kernelpcP10PointCloudS0_S0__param_1];
	ld.param.u64 	%rd3, [_Z8kernelpcP10PointCloudS0_S0__param_2];
	cvta.to.global.u64 	%rd4, %rd3;
	cvta.to.global.u64 	%rd5, %rd2;
	cvta.to.global.u64 	%rd6, %rd1;
	mov.u32 	%r1, %tid.x;
	mul.wide.u32 	%rd7, %r1, 36;
	add.s64 	%rd8, %rd6, %rd7;
	add.s64 	%rd9, %rd5, %rd7;
	add.s64 	%rd10, %rd4, %rd7;
	ld.global.f32 	%f1, [%rd8];
	ld.global.f32 	%f2, [%rd9];
	add.f32 	%f3, %f1, %f2;
	st.global.f32 	[%rd10], %f3;
	ld.global.f32 	%f4, [%rd8+4];
	ld.global.f32 	%f5, [%rd9+4];
	add.f32 	%f6, %f4, %f5;
	st.global.f32 	[%rd10+4], %f6;
	ld.global.f32 	%f7, [%rd8+8];
	ld.global.f32 	%f8, [%rd9+8];
	add.f32 	%f9, %f7, %f8;
	st.global.f32 	[%rd10+8], %f9;
	ld.global.f32 	%f10, [%rd8+12];
	ld.global.f32 	%f11, [%rd9+12];
	add.f32 	%f12, %f10, %f11;
	st.global.f32 	[%rd10+12], %f12;
	ld.global.f32 	%f13, [%rd8+16];
	ld.global.f32 	%f14, [%rd9+16];
	add.f32 	%f15, %f13, %f14;
	st.global.f32 	[%rd10+16], %f15;
	ld.global.f32 	%f16, [%rd8+20];
	ld.global.f32 	%f17, [%rd9+20];
	add.f32 	%f18, %f16, %f17;
	st.global.f32 	[%rd10+20], %f18;
	ld.global.f32 	%f19, [%rd8+24];
	ld.global.f32 	%f20, [%rd9+24];
	add.f32 	%f21, %f19, %f20;
	st.global.f32 	[%rd10+24], %f21;
	ld.global.f32 	%f22, [%rd8+28];
	ld.global.f32 	%f23, [%rd9+28];
	add.f32 	%f24, %f22, %f23;
	st.global.f32 	[%rd10+28], %f24;
	ld.global.f32 	%f25, [%rd8+32];
	ld.global.f32 	%f26, [%rd9+32];
	add.f32 	%f27, %f25, %f26;
	st.global.f32 	[%rd10+32], %f27;
	ret;

}
	// .globl	_Z8kernel3dIfEvP7Point3DIT_ES3_S3_
.visible .entry _Z8kernel3dIfEvP7Point3DIT_ES3_S3_(
	.param .u64 .ptr .align 1 _Z8kernel3dIfEvP7Point3DIT_ES3_S3__param_0,
	.param .u64 .ptr .align 1 _Z8kernel3dIfEvP7Point3DIT_ES3_S3__param_1,
	.param .u64 .ptr .align 1 _Z8kernel3dIfEvP7Point3DIT_ES3_S3__param_2
)
{
	.reg .b32 	%r<2>;
	.reg .b32 	%f<10>;
	.reg .b64 	%rd<11>;

	ld.param.u64 	%rd1, [_Z8kernel3dIfEvP7Point3DIT_ES3_S3__param_0];
	ld.param.u64 	%rd2, [_Z8kernel3dIfEvP7Point3DIT_ES3_S3__param_1];
	ld.param.u64 	%rd3, [_Z8kernel3dIfEvP7Point3DIT_ES3_S3__param_2];
	cvta.to.global.u64 	%rd4, %rd3;
	cvta.to.global.u64 	%rd5, %rd2;
	cvta.to.global.u64 	%rd6, %rd1;
	mov.u32 	%r1, %tid.x;
	mul.wide.u32 	%rd7, %r1, 12;
	add.s64 	%rd8, %rd6, %rd7;
	ld.global.f32 	%f1, [%rd8];
	add.s64 	%rd9, %rd5, %rd7;
	ld.global.f32 	%f2, [%rd9];
	add.f32 	%f3, %f1, %f2;
	add.s64 	%rd10, %rd4, %rd7;
	st.global.f32 	[%rd10], %f3;
	ld.global.f32 	%f4, [%rd8+4];
	ld.global.f32 	%f5, [%rd9+4];
	add.f32 	%f6, %f4, %f5;
	st.global.f32 	[%rd10+4], %f6;
	ld.global.f32 	%f7, [%rd8+8];
	ld.global.f32 	%f8, [%rd9+8];
	add.f32 	%f9, %f7, %f8;
	st.global.f32 	[%rd10+8], %f9;
	ret;

}


// ===== COMPILED SASS (sm_100) =====

	.target	sm_100

	.elftype	@"ET_EXEC"


//--------------------- .note.nv.tkinfo           --------------------------
	.section	.note.nv.tkinfo,"",@"SHT_NOTE"
	.sectionflags	@"SHF_NOTE_NV_TKINFO"
	.tkinfo
        /*0018*/ 	.word	0x00000002
        /*0030*/ 	.string	""
        /*0030*/ 	.string	"ptxas"
        /*0030*/ 	.string	"Cuda compilation tools, release 13.0, V13.0.88"
        /*0030*/ 	.string	"Build cuda_13.0.r13.0/compiler.36424714_0"
        /*0030*/ 	.string	"-arch sm_100 -m 64 "



//--------------------- .note.nv.cuinfo           --------------------------
	.section	.note.nv.cuinfo,"",@"SHT_NOTE"
	.sectionflags	@"SHF_NOTE_NV_CUINFO"
        /*0018*/ 	.short	0x0002
        /*001a*/ 	.short	0x0064
        /*001c*/ 	.short	0x0082
	.zero		2


//--------------------- .nv.info                  --------------------------
	.section	.nv.info,"",@"SHT_CUDA_INFO"
	.align	4


	//----- nvinfo : EIATTR_REGCOUNT
	.align		4
        /*0000*/ 	.byte	0x04, 0x2f
        /*0002*/ 	.short	(.L_1 - .L_0)
	.align		4
.L_0:
        /*0004*/ 	.word	index@(_Z8kernel2dP7Point2DS0_S0_)
        /*0008*/ 	.word	0x0000000e


	//----- nvinfo : EIATTR_FRAME_SIZE
	.align		4
.L_1:
        /*000c*/ 	.byte	0x04, 0x11
        /*000e*/ 	.short	(.L_3 - .L_2)
	.align		4
.L_2:
        /*0010*/ 	.word	index@(_Z8kernel2dP7Point2DS0_S0_)
        /*0014*/ 	.word	0x00000000


	//----- nvinfo : EIATTR_REGCOUNT
	.align		4
.L_3:
        /*0018*/ 	.byte	0x04, 0x2f
        /*001a*/ 	.short	(.L_5 - .L_4)
	.align		4
.L_4:
        /*001c*/ 	.word	index@(_Z11kernel3dextP10Point3DExtS0_S0_)
        /*0020*/ 	.word	0x00000012


	//----- nvinfo : EIATTR_FRAME_SIZE
	.align		4
.L_5:
        /*0024*/ 	.byte	0x04, 0x11
        /*0026*/ 	.short	(.L_7 - .L_6)
	.align		4
.L_6:
        /*0028*/ 	.word	index@(_Z11kernel3dextP10Point3DExtS0_S0_)
        /*002c*/ 	.word	0x00000000


	//----- nvinfo : EIATTR_REGCOUNT
	.align		4
.L_7:
        /*0030*/ 	.byte	0x04, 0x2f
        /*0032*/ 	.short	(.L_9 - .L_8)
	.align		4
.L_8:
        /*0034*/ 	.word	index@(_Z8kernelpcP10PointCloudS0_S0_)
        /*0038*/ 	.word	0x00000012


	//----- nvinfo : EIATTR_FRAME_SIZE
	.align		4
.L_9:
        /*003c*/ 	.byte	0x04, 0x11
        /*003e*/ 	.short	(.L_11 - .L_10)
	.align		4
.L_10:
        /*0040*/ 	.word	index@(_Z8kernelpcP10PointCloudS0_S0_)
        /*0044*/ 	.word	0x00000000


	//----- nvinfo : EIATTR_REGCOUNT
	.align		4
.L_11:
        /*0048*/ 	.byte	0x04, 0x2f
        /*004a*/ 	.short	(.L_13 - .L_12)
	.align		4
.L_12:
        /*004c*/ 	.word	index@(_Z8kernel3dIfEvP7Point3DIT_ES3_S3_)
        /*0050*/ 	.word	0x00000010


	//----- nvinfo : EIATTR_FRAME_SIZE
	.align		4
.L_13:
        /*0054*/ 	.byte	0x04, 0x11
        /*0056*/ 	.short	(.L_15 - .L_14)
	.align		4
.L_14:
        /*0058*/ 	.word	index@(_Z8kernel3dIfEvP7Point3DIT_ES3_S3_)
        /*005c*/ 	.word	0x00000000


	//----- nvinfo : EIATTR_MIN_STACK_SIZE
	.align		4
.L_15:
        /*0060*/ 	.byte	0x04, 0x12
        /*0062*/ 	.short	(.L_17 - .L_16)
	.align		4
.L_16:
        /*0064*/ 	.word	index@(_Z8kernel3dIfEvP7Point3DIT_ES3_S3_)
        /*0068*/ 	.word	0x00000000


	//----- nvinfo : EIATTR_MIN_STACK_SIZE
	.align		4
.L_17:
        /*006c*/ 	.byte	0x04, 0x12
        /*006e*/ 	.short	(.L_19 - .L_18)
	.align		4
.L_18:
        /*0070*/ 	.word	index@(_Z8kernelpcP10PointCloudS0_S0_)
        /*0074*/ 	.word	0x00000000


	//----- nvinfo : EIATTR_MIN_STACK_SIZE
	.align		4
.L_19:
        /*0078*/ 	.byte	0x04, 0x12
        /*007a*/ 	.short	(.L_21 - .L_20)
	.align		4
.L_20:
        /*007c*/ 	.word	index@(_Z11kernel3dextP10Point3DExtS0_S0_)
        /*0080*/ 	.word	0x00000000


	//----- nvinfo : EIATTR_MIN_STACK_SIZE
	.align		4
.L_21:
        /*0084*/ 	.byte	0x04, 0x12
        /*0086*/ 	.short	(.L_23 - .L_22)
	.align		4
.L_22:
        /*0088*/ 	.word	index@(_Z8kernel2dP7Point2DS0_S0_)
        /*008c*/ 	.word	0x00000000
.L_23:


//--------------------- .nv.compat                --------------------------
	.section	.nv.compat,"",@"SHT_CUDA_COMPAT_INFO"
	.align	4
        /*0000*/ 	.byte	0x02, 0x09, 0x00, 0x00, 0x02, 0x02, 0x01, 0x00, 0x02, 0x05, 0x05, 0x00, 0x03, 0x07, 0x01, 0x01
        /*0010*/ 	.byte	0x02, 0x03, 0x00, 0x00, 0x02, 0x06, 0x01, 0x00, 0x04, 0x0b, 0x08, 0x00, 0x09, 0x00, 0x00, 0x00
        /*0020*/ 	.byte	0x00, 0x00, 0x00, 0x00


//--------------------- .nv.info._Z8kernel3dIfEvP7Point3DIT_ES3_S3_ --------------------------
	.section	.nv.info._Z8kernel3dIfEvP7Point3DIT_ES3_S3_,"",@"SHT_CUDA_INFO"
	.sectionflags	@""
	.align	4


	//----- nvinfo : EIATTR_CUDA_API_VERSION
	.align		4
        /*0000*/ 	.byte	0x04, 0x37
        /*0002*/ 	.short	(.L_25 - .L_24)
.L_24:
        /*0004*/ 	.word	0x00000082


	//----- nvinfo : EIATTR_KPARAM_INFO
	.align		4
.L_25:
        /*0008*/ 	.byte	0x04, 0x17
        /*000a*/ 	.short	(.L_27 - .L_26)
.L_26:
        /*000c*/ 	.word	0x00000000
        /*0010*/ 	.short	0x0002
        /*0012*/ 	.short	0x0010
        /*0014*/ 	.byte	0x00, 0xf5, 0x21, 0x00


	//----- nvinfo : EIATTR_KPARAM_INFO
	.align		4
.L_27:
        /*0018*/ 	.byte	0x04, 0x17
        /*001a*/ 	.short	(.L_29 - .L_28)
.L_28:
        /*001c*/ 	.word	0x00000000
        /*0020*/ 	.short	0x0001
        /*0022*/ 	.short	0x0008
        /*0024*/ 	.byte	0x00, 0xf5, 0x21, 0x00


	//----- nvinfo : EIATTR_KPARAM_INFO
	.align		4
.L_29:
        /*0028*/ 	.byte	0x04, 0x17
        /*002a*/ 	.short	(.L_31 - .L_30)
.L_30:
        /*002c*/ 	.word	0x00000000
        /*0030*/ 	.short	0x0000
        /*0032*/ 	.short	0x0000
        /*0034*/ 	.byte	0x00, 0xf5, 0x21, 0x00


	//----- nvinfo : EIATTR_SPARSE_MMA_MASK
	.align		4
.L_31:
        /*0038*/ 	.byte	0x03, 0x50
        /*003a*/ 	.short	0x0000


	//----- nvinfo : EIATTR_MAXREG_COUNT
	.align		4
        /*003c*/ 	.byte	0x03, 0x1b
        /*003e*/ 	.short	0x00ff


	//----- nvinfo : EIATTR_MERCURY_ISA_VERSION
	.align		4
        /*0040*/ 	.byte	0x03, 0x5f
        /*0042*/ 	.short	0x0101


	//----- nvinfo : EIATTR_VRC_CTA_INIT_COUNT
	.align		4
        /*0044*/ 	.byte	0x02, 0x4a
	.zero		1
	.zero		1


	//----- nvinfo : EIATTR_EXIT_INSTR_OFFSETS
	.align		4
        /*0048*/ 	.byte	0x04, 0x1c
        /*004a*/ 	.short	(.L_33 - .L_32)


	//   ....[0]....
.L_32:
        /*004c*/ 	.word	0x00000150


	//----- nvinfo : EIATTR_CBANK_PARAM_SIZE
	.align		4
.L_33:
        /*0050*/ 	.byte	0x03, 0x19
        /*0052*/ 	.short	0x0018


	//----- nvinfo : EIATTR_PARAM_CBANK
	.align		4
        /*0054*/ 	.byte	0x04, 0x0a
        /*0056*/ 	.short	(.L_35 - .L_34)
	.align		4
.L_34:
        /*0058*/ 	.word	index@(.nv.constant0._Z8kernel3dIfEvP7Point3DIT_ES3_S3_)
        /*005c*/ 	.short	0x0380
        /*005e*/ 	.short	0x0018


	//----- nvinfo : EIATTR_SW_WAR
	.align		4
.L_35:
        /*0060*/ 	.byte	0x04, 0x36
        /*0062*/ 	.short	(.L_37 - .L_36)
.L_36:
        /*0064*/ 	.word	0x00000008
.L_37:


//--------------------- .nv.info._Z8kernelpcP10PointCloudS0_S0_ --------------------------
	.section	.nv.info._Z8kernelpcP10PointCloudS0_S0_,"",@"SHT_CUDA_INFO"
	.sectionflags	@""
	.align	4


	//----- nvinfo : EIATTR_CUDA_API_VERSION
	.align		4
        /*0000*/ 	.byte	0x04, 0x37
        /*0002*/ 	.short	(.L_39 - .L_38)
.L_38:
        /*0004*/ 	.word	0x00000082


	//----- nvinfo : EIATTR_KPARAM_INFO
	.align		4
.L_39:
        /*0008*/ 	.byte	0x04, 0x17
        /*000a*/ 	.short	(.L_41 - .L_40)
.L_40:
        /*000c*/ 	.word	0x00000000
        /*0010*/ 	.short	0x0002
        /*0012*/ 	.short	0x0010
        /*0014*/ 	.byte	0x00, 0xf5, 0x21, 0x00


	//----- nvinfo : EIATTR_KPARAM_INFO
	.align		4
.L_41:
        /*0018*/ 	.byte	0x04, 0x17
        /*001a*/ 	.short	(.L_43 - .L_42)
.L_42:
        /*001c*/ 	.word	0x00000000
        /*0020*/ 	.short	0x0001
        /*0022*/ 	.short	0x0008
        /*0024*/ 	.byte	0x00, 0xf5, 0x21, 0x00


	//----- nvinfo : EIATTR_KPARAM_INFO
	.align		4
.L_43:
        /*0028*/ 	.byte	0x04, 0x17
        /*002a*/ 	.short	(.L_45 - .L_44)
.L_44:
        /*002c*/ 	.word	0x00000000
        /*0030*/ 	.short	0x0000
        /*0032*/ 	.short	0x0000
        /*0034*/ 	.byte	0x00, 0xf5, 0x21, 0x00


	//----- nvinfo : EIATTR_SPARSE_MMA_MASK
	.align		4
.L_45:
        /*0038*/ 	.byte	0x03, 0x50
        /*003a*/ 	.short	0x0000


	//----- nvinfo : EIATTR_MAXREG_COUNT
	.align		4
        /*003c*/ 	.byte	0x03, 0x1b
        /*003e*/ 	.short	0x00ff


	//----- nvinfo : EIATTR_MERCURY_ISA_VERSION
	.align		4
        /*0040*/ 	.byte	0x03, 0x5f
        /*0042*/ 	.short	0x0101


	//----- nvinfo : EIATTR_VRC_CTA_INIT_COUNT
	.align		4
        /*0044*/ 	.byte	0x02, 0x4a
	.zero		1
	.zero		1


	//----- nvinfo : EIATTR_EXIT_INSTR_OFFSETS
	.align		4
        /*0048*/ 	.byte	0x04, 0x1c
        /*004a*/ 	.short	(.L_47 - .L_46)


	//   ....[0]....
.L_46:
        /*004c*/ 	.word	0x000002d0


	//----- nvinfo : EIATTR_CBANK_PARAM_SIZE
	.align		4
.L_47:
        /*0050*/ 	.byte	0x03, 0x19
        /*0052*/ 	.short	0x0018


	//----- nvinfo : EIATTR_PARAM_CBANK
	.align		4
        /*0054*/ 	.byte	0x04, 0x0a
        /*0056*/ 	.short	(.L_49 - .L_48)
	.align		4
.L_48:
        /*0058*/ 	.word	index@(.nv.constant0._Z8kernelpcP10PointCloudS0_S0_)
        /*005c*/ 	.short	0x0380
        /*005e*/ 	.short	0x0018


	//----- nvinfo : EIATTR_SW_WAR
	.align		4
.L_49:
        /*0060*/ 	.byte	0x04, 0x36
        /*0062*/ 	.short	(.L_51 - .L_50)
.L_50:
        /*0064*/ 	.word	0x00000008
.L_51:


//--------------------- .nv.info._Z11kernel3dextP10Point3DExtS0_S0_ --------------------------
	.section	.nv.info._Z11kernel3dextP10Point3DExtS0_S0_,"",@"SHT_CUDA_INFO"
	.sectionflags	@""
	.align	4


	//----- nvinfo : EIATTR_CUDA_API_VERSION
	.align		4
        /*0000*/ 	.byte	0x04, 0x37
        /*0002*/ 	.short	(.L_53 - .L_52)
.L_52:
        /*0004*/ 	.word	0x00000082


	//----- nvinfo : EIATTR_KPARAM_INFO
	.align		4
.L_53:
        /*0008*/ 	.byte	0x04, 0x17
        /*000a*/ 	.short	(.L_55 - .L_54)
.L_54:
        /*000c*/ 	.word	0x00000000
        /*0010*/ 	.short	0x0002
        /*0012*/ 	.short	0x0010
        /*0014*/ 	.byte	0x00, 0xf5, 0x21, 0x00


	//----- nvinfo : EIATTR_KPARAM_INFO
	.align		4
.L_55:
        /*0018*/ 	.byte	0x04, 0x17
        /*001a*/ 	.short	(.L_57 - .L_56)
.L_56:
        /*001c*/ 	.word	0x00000000
        /*0020*/ 	.short	0x0001
        /*0022*/ 	.short	0x0008
        /*0024*/ 	.byte	0x00, 0xf5, 0x21, 0x00


	//----- nvinfo : EIATTR_KPARAM_INFO
	.align		4
.L_57:
        /*0028*/ 	.byte	0x04, 0x17
        /*002a*/ 	.short	(.L_59 - .L_58)
.L_58:
        /*002c*/ 	.word	0x00000000
        /*0030*/ 	.short	0x0000
        /*0032*/ 	.short	0x0000
        /*0034*/ 	.byte	0x00, 0xf5, 0x21, 0x00


	//----- nvinfo : EIATTR_SPARSE_MMA_MASK
	.align		4
.L_59:
        /*0038*/ 	.byte	0x03, 0x50
        /*003a*/ 	.short	0x0000


	//----- nvinfo : EIATTR_MAXREG_COUNT
	.align		4
        /*003c*/ 	.byte	0x03, 0x1b
        /*003e*/ 	.short	0x00ff


	//----- nvinfo : EIATTR_MERCURY_ISA_VERSION
	.align		4
        /*0040*/ 	.byte	0x03, 0x5f
        /*0042*/ 	.short	0x0101


	//----- nvinfo : EIATTR_VRC_CTA_INIT_COUNT
	.align		4
        /*0044*/ 	.byte	0x02, 0x4a
	.zero		1
	.zero		1


	//----- nvinfo : EIATTR_EXIT_INSTR_OFFSETS
	.align		4
        /*0048*/ 	.byte	0x04, 0x1c
        /*004a*/ 	.short	(.L_61 - .L_60)


	//   ....[0]....
.L_60:
        /*004c*/ 	.word	0x00000210


	//----- nvinfo : EIATTR_CBANK_PARAM_SIZE
	.align		4
.L_61:
        /*0050*/ 	.byte	0x03, 0x19
        /*0052*/ 	.short	0x0018


	//----- nvinfo : EIATTR_PARAM_CBANK
	.align		4
        /*0054*/ 	.byte	0x04, 0x0a
        /*0056*/ 	.short	(.L_63 - .L_62)
	.align		4
.L_62:
        /*0058*/ 	.word	index@(.nv.constant0._Z11kernel3dextP10Point3DExtS0_S0_)
        /*005c*/ 	.short	0x0380
        /*005e*/ 	.short	0x0018


	//----- nvinfo : EIATTR_SW_WAR
	.align		4
.L_63:
        /*0060*/ 	.byte	0x04, 0x36
        /*0062*/ 	.short	(.L_65 - .L_64)
.L_64:
        /*0064*/ 	.word	0x00000008
.L_65:


//--------------------- .nv.info._Z8kernel2dP7Point2DS0_S0_ --------------------------
	.section	.nv.info._Z8kernel2dP7Point2DS0_S0_,"",@"SHT_CUDA_INFO"
	.sectionflags	@""
	.align	4


	//----- nvinfo : EIATTR_CUDA_API_VERSION
	.align		4
        /*0000*/ 	.byte	0x04, 0x37
        /*0002*/ 	.short	(.L_67 - .L_66)
.L_66:
        /*0004*/ 	.word	0x00000082


	//----- nvinfo : EIATTR_KPARAM_INFO
	.align		4
.L_67:
        /*0008*/ 	.byte	0x04, 0x17
        /*000a*/ 	.short	(.L_69 - .L_68)
.L_68:
        /*000c*/ 	.word	0x00000000
        /*0010*/ 	.short	0x0002
        /*0012*/ 	.short	0x0010
        /*0014*/ 	.byte	0x00, 0xf5, 0x21, 0x00


	//----- nvinfo : EIATTR_KPARAM_INFO
	.align		4
.L_69:
        /*0018*/ 	.byte	0x04, 0x17
        /*001a*/ 	.short	(.L_71 - .L_70)
.L_70:
        /*001c*/ 	.word	0x00000000
        /*0020*/ 	.short	0x0001
        /*0022*/ 	.short	0x0008
        /*0024*/ 	.byte	0x00, 0xf5, 0x21, 0x00


	//----- nvinfo : EIATTR_KPARAM_INFO
	.align		4
.L_71:
        /*0028*/ 	.byte	0x04, 0x17
        /*002a*/ 	.short	(.L_73 - .L_72)
.L_72:
        /*002c*/ 	.word	0x00000000
        /*0030*/ 	.short	0x0000
        /*0032*/ 	.short	0x0000
        /*0034*/ 	.byte	0x00, 0xf5, 0x21, 0x00


	//----- nvinfo : EIATTR_SPARSE_MMA_MASK
	.align		4
.L_73:
        /*0038*/ 	.byte	0x03, 0x50
        /*003a*/ 	.short	0x0000


	//----- nvinfo : EIATTR_MAXREG_COUNT
	.align		4
        /*003c*/ 	.byte	0x03, 0x1b
        /*003e*/ 	.short	0x00ff


	//----- nvinfo : EIATTR_MERCURY_ISA_VERSION
	.align		4
        /*0040*/ 	.byte	0x03, 0x5f
        /*0042*/ 	.short	0x0101


	//----- nvinfo : EIATTR_VRC_CTA_INIT_COUNT
	.align		4
        /*0044*/ 	.byte	0x02, 0x4a
	.zero		1
	.zero		1


	//----- nvinfo : EIATTR_EXIT_INSTR_OFFSETS
	.align		4
        /*0048*/ 	.byte	0x04, 0x1c
        /*004a*/ 	.short	(.L_75 - .L_74)


	//   ....[0]....
.L_74:
        /*004c*/ 	.word	0x00000110


	//----- nvinfo : EIATTR_CBANK_PARAM_SIZE
	.align		4
.L_75:
        /*0050*/ 	.byte	0x03, 0x19
        /*0052*/ 	.short	0x0018


	//----- nvinfo : EIATTR_PARAM_CBANK
	.align		4
        /*0054*/ 	.byte	0x04, 0x0a
        /*0056*/ 	.short	(.L_77 - .L_76)
	.align		4
.L_76:
        /*0058*/ 	.word	index@(.nv.constant0._Z8kernel2dP7Point2DS0_S0_)
        /*005c*/ 	.short	0x0380
        /*005e*/ 	.short	0x0018


	//----- nvinfo : EIATTR_SW_WAR
	.align		4
.L_77:
        /*0060*/ 	.byte	0x04, 0x36
        /*0062*/ 	.short	(.L_79 - .L_78)
.L_78:
        /*0064*/ 	.word	0x00000008
.L_79:


//--------------------- .nv.callgraph             --------------------------
	.section	.nv.callgraph,"",@"SHT_CUDA_CALLGRAPH"
	.align	4
	.sectionentsize	8
	.align		4
        /*0000*/ 	.word	0x00000000
	.align		4
        /*0004*/ 	.word	0xffffffff
	.align		4
        /*0008*/ 	.word	0x00000000
	.align		4
        /*000c*/ 	.word	0xfffffffe
	.align		4
        /*0010*/ 	.word	0x00000000
	.align		4
        /*0014*/ 	.word	0xfffffffd
	.align		4
        /*0018*/ 	.word	0x00000000
	.align		4
        /*001c*/ 	.word	0xfffffffc


//--------------------- .text._Z8kernel3dIfEvP7Point3DIT_ES3_S3_ --------------------------
	.section	.text._Z8kernel3dIfEvP7Point3DIT_ES3_S3_,"ax",@progbits
	.align	128
        .global         _Z8kernel3dIfEvP7Point3DIT_ES3_S3_
        .type           _Z8kernel3dIfEvP7Point3DIT_ES3_S3_,@function
        .size           _Z8kernel3dIfEvP7Point3DIT_ES3_S3_,(.L_x_4 - _Z8kernel3dIfEvP7Point3DIT_ES3_S3_)
        .other          _Z8kernel3dIfEvP7Point3DIT_ES3_S3_,@"STO_CUDA_ENTRY STV_DEFAULT"
_Z8kernel3dIfEvP7Point3DIT_ES3_S3_:
.text._Z8kernel3dIfEvP7Point3DIT_ES3_S3_:
[----:B------:R-:W-:Y:S01]  /*0000*/  LDC R1, c[0x0][0x37c] ;  /* 0x0000df00ff017b82 */ /* 0x000fe20000000800 */
[----:B------:R-:W0:Y:S07]  /*0010*/  S2R R11, SR_TID.X ;  /* 0x00000000000b7919 */ /* 0x000e2e0000002100 */
[----:B------:R-:W0:Y:S01]  /*0020*/  LDC.64 R2, c[0x0][0x380] ;  /* 0x0000e000ff027b82 */ /* 0x000e220000000a00 */
[----:B------:R-:W1:Y:S07]  /*0030*/  LDCU.64 UR4, c[0x0][0x358] ;  /* 0x00006b00ff0477ac */ /* 0x000e6e0008000a00 */
[----:B------:R-:W2:Y:S08]  /*0040*/  LDC.64 R4, c[0x0][0x388] ;  /* 0x0000e200ff047b82 */ /* 0x000eb00000000a00 */
[----:B------:R-:W3:Y:S01]  /*0050*/  LDC.64 R6, c[0x0][0x390] ;  /* 0x0000e400ff067b82 */ /* 0x000ee20000000a00 */
[----:B0-----:R-:W-:-:S04]  /*0060*/  IMAD.WIDE.U32 R2, R11, 0xc, R2 ;  /* 0x0000000c0b027825 */ /* 0x001fc800078e0002 */
[C---:B--2---:R-:W-:Y:S01]  /*0070*/  IMAD.WIDE.U32 R4, R11.reuse, 0xc, R4 ;  /* 0x0000000c0b047825 */ /* 0x044fe200078e0004 */
[----:B-1----:R-:W2:Y:S04]  /*0080*/  LDG.E R0, desc[UR4][R2.64] ;  /* 0x0000000402007981 */ /* 0x002ea8000c1e1900 */
[----:B------:R-:W2:Y:S01]  /*0090*/  LDG.E R9, desc[UR4][R4.64] ;  /* 0x0000000404097981 */ /* 0x000ea2000c1e1900 */
[----:B---3--:R-:W-:-:S04]  /*00a0*/  IMAD.WIDE.U32 R6, R11, 0xc, R6 ;  /* 0x0000000c0b067825 */ /* 0x008fc800078e0006 */
[----:B--2---:R-:W-:-:S05]  /*00b0*/  FADD R9, R0, R9 ;  /* 0x0000000900097221 */ /* 0x004fca0000000000 */
[----:B------:R-:W-:Y:S04]  /*00c0*/  STG.E desc[UR4][R6.64], R9 ;  /* 0x0000000906007986 */ /* 0x000fe8000c101904 */
[----:B------:R-:W2:Y:S04]  /*00d0*/  LDG.E R0, desc[UR4][R2.64+0x4] ;  /* 0x0000040402007981 */ /* 0x000ea8000c1e1900 */
[----:B------:R-:W2:Y:S02]  /*00e0*/  LDG.E R11, desc[UR4][R4.64+0x4] ;  /* 0x00000404040b7981 */ /* 0x000ea4000c1e1900 */
[----:B--2---:R-:W-:-:S05]  /*00f0*/  FADD R11, R0, R11 ;  /* 0x0000000b000b7221 */ /* 0x004fca0000000000 */
[----:B------:R-:W-:Y:S04]  /*0100*/  STG.E desc[UR4][R6.64+0x4], R11 ;  /* 0x0000040b06007986 */ /* 0x000fe8000c101904 */
[----:B------:R-:W2:Y:S04]  /*0110*/  LDG.E R0, desc[UR4][R2.64+0x8] ;  /* 0x0000080402007981 */ /* 0x000ea8000c1e1900 */
[----:B------:R-:W2:Y:S02]  /*0120*/  LDG.E R13, desc[UR4][R4.64+0x8] ;  /* 0x00000804040d7981 */ /* 0x000ea4000c1e1900 */
[----:B--2---:R-:W-:-:S05]  /*0130*/  FADD R13, R0, R13 ;  /* 0x0000000d000d7221 */ /* 0x004fca0000000000 */
[----:B------:R-:W-:Y:S01]  /*0140*/  STG.E desc[UR4][R6.64+0x8], R13 ;  /* 0x0000080d06007986 */ /* 0x000fe2000c101904 */
[----:B------:R-:W-:Y:S05]  /*0150*/  EXIT ;  /* 0x000000000000794d */ /* 0x000fea0003800000 */
.L_x_0:
[----:B------:R-:W-:-:S00]  /*0160*/  BRA `(.L_x_0) ;  /* 0xfffffffc00fc7947 */ /* 0x000fc0000383ffff */
[----:B------:R-:W-:-:S00]  /*0170*/  NOP ;  /* 0x0000000000007918 */ /* 0x000fc00000000000 */
        /* <DEDUP_REMOVED lines=8> */
.L_x_4:


//--------------------- .text._Z8kernelpcP10PointCloudS0_S0_ --------------------------
	.section	.text._Z8kernelpcP10PointCloudS0_S0_,"ax",@progbits
	.align	128
        .global         _Z8kernelpcP10PointCloudS0_S0_
        .type           _Z8kernelpcP10PointCloudS0_S0_,@function
        .size           _Z8kernelpcP10PointCloudS0_S0_,(.L_x_5 - _Z8kernelpcP10PointCloudS0_S0_)
        .other          _Z8kernelpcP10PointCloudS0_S0_,@"STO_CUDA_ENTRY STV_DEFAULT"
_Z8kernelpcP10PointCloudS0_S0_:
.text._Z8kernelpcP10PointCloudS0_S0_:
        /* <DEDUP_REMOVED lines=12> */
[----:B------:R0:W-:Y:S04]  /*00c0*/  STG.E desc[UR4][R6.64], R9 ;  /* 0x0000000906007986 */ /* 0x0001e8000c101904 */
[----:B------:R-:W2:Y:S04]  /*00d0*/  LDG.E R0, desc[UR4][R2.64+0x4] ;  /* 0x0000040402007981 */ /* 0x000ea8000c1e1900 */
[----:B------:R-:W2:Y:S02]  /*00e0*/  LDG.E R11, desc[UR4][R4.64+0x4] ;  /* 0x00000404040b7981 */ /* 0x000ea4000c1e1900 */
[----:B--2---:R-:W-:-:S05]  /*00f0*/  FADD R11, R0, R11 ;  /* 0x0000000b000b7221 */ /* 0x004fca0000000000 */
[----:B------:R1:W-:Y:S04]  /*0100*/  STG.E desc[UR4][R6.64+0x4], R11 ;  /* 0x0000040b06007986 */ /* 0x0003e8000c101904 */
[----:B------:R-:W2:Y:S04]  /*0110*/  LDG.E R0, desc[UR4][R2.64+0x8] ;  /* 0x0000080402007981 */ /* 0x000ea8000c1e1900 */
[----:B------:R-:W2:Y:S02]  /*0120*/  LDG.E R13, desc[UR4][R4.64+0x8] ;  /* 0x00000804040d7981 */ /* 0x000ea4000c1e1900 */
[----:B--2---:R-:W-:-:S05]  /*0130*/  FADD R13, R0, R13 ;  /* 0x0000000d000d7221 */ /* 0x004fca0000000000 */
[----:B------:R2:W-:Y:S04]  /*0140*/  STG.E desc[UR4][R6.64+0x8], R13 ;  /* 0x0000080d06007986 */ /* 0x0005e8000c101904 */
[----:B------:R-:W3:Y:S04]  /*0150*/  LDG.E R0, desc[UR4][R2.64+0xc] ;  /* 0x00000c0402007981 */ /* 0x000ee8000c1e1900 */
[----:B------:R-:W3:Y:S02]  /*0160*/  LDG.E R15, desc[UR4][R4.64+0xc] ;  /* 0x00000c04040f7981 */ /* 0x000ee4000c1e1900 */
[----:B---3--:R-:W-:-:S05]  /*0170*/  FADD R15, R0, R15 ;  /* 0x0000000f000f7221 */ /* 0x008fca0000000000 */
[----:B------:R3:W-:Y:S04]  /*0180*/  STG.E desc[UR4][R6.64+0xc], R15 ;  /* 0x00000c0f06007986 */ /* 0x0007e8000c101904 */
[----:B------:R-:W4:Y:S04]  /*0190*/  LDG.E R0, desc[UR4][R2.64+0x10] ;  /* 0x0000100402007981 */ /* 0x000f28000c1e1900 */
[----:B0-----:R-:W4:Y:S02]  /*01a0*/  LDG.E R9, desc[UR4][R4.64+0x10] ;  /* 0x0000100404097981 */ /* 0x001f24000c1e1900 */
[----:B----4-:R-:W-:-:S05]  /*01b0*/  FADD R9, R0, R9 ;  /* 0x0000000900097221 */ /* 0x010fca0000000000 */
[----:B------:R0:W-:Y:S04]  /*01c0*/  STG.E desc[UR4][R6.64+0x10], R9 ;  /* 0x0000100906007986 */ /* 0x0001e8000c101904 */
[----:B------:R-:W4:Y:S04]  /*01d0*/  LDG.E R0, desc[UR4][R2.64+0x14] ;  /* 0x0000140402007981 */ /* 0x000f28000c1e1900 */
[----:B-1----:R-:W4:Y:S02]  /*01e0*/  LDG.E R11, desc[UR4][R4.64+0x14] ;  /* 0x00001404040b7981 */ /* 0x002f24000c1e1900 */
[----:B----4-:R-:W-:-:S05]  /*01f0*/  FADD R11, R0, R11 ;  /* 0x0000000b000b7221 */ /* 0x010fca0000000000 */
[----:B------:R-:W-:Y:S04]  /*0200*/  STG.E desc[UR4][R6.64+0x14], R11 ;  /* 0x0000140b06007986 */ /* 0x000fe8000c101904 */
[----:B------:R-:W4:Y:S04]  /*0210*/  LDG.E R0, desc[UR4][R2.64+0x18] ;  /* 0x0000180402007981 */ /* 0x000f28000c1e1900 */
[----:B--2---:R-:W4:Y:S02]  /*0220*/  LDG.E R13, desc[UR4][R4.64+0x18] ;  /* 0x00001804040d7981 */ /* 0x004f24000c1e1900 */
[----:B----4-:R-:W-:-:S05]  /*0230*/  FADD R13, R0, R13 ;  /* 0x0000000d000d7221 */ /* 0x010fca0000000000 */
[----:B------:R-:W-:Y:S04]  /*0240*/  STG.E desc[UR4][R6.64+0x18], R13 ;  /* 0x0000180d06007986 */ /* 0x000fe8000c101904 */
[----:B------:R-:W2:Y:S04]  /*0250*/  LDG.E R0, desc[UR4][R2.64+0x1c] ;  /* 0x00001c0402007981 */ /* 0x000ea8000c1e1900 */
[----:B---3--:R-:W2:Y:S02]  /*0260*/  LDG.E R15, desc[UR4][R4.64+0x1c] ;  /* 0x00001c04040f7981 */ /* 0x008ea4000c1e1900 */
[----:B--2---:R-:W-:-:S05]  /*0270*/  FADD R15, R0, R15 ;  /* 0x0000000f000f7221 */ /* 0x004fca0000000000 */
[----:B------:R-:W-:Y:S04]  /*0280*/  STG.E desc[UR4][R6.64+0x1c], R15 ;  /* 0x00001c0f06007986 */ /* 0x000fe8000c101904 */
[----:B------:R-:W2:Y:S04]  /*0290*/  LDG.E R0, desc[UR4][R2.64+0x20] ;  /* 0x0000200402007981 */ /* 0x000ea8000c1e1900 */
[----:B0-----:R-:W2:Y:S02]  /*02a0*/  LDG.E R9, desc[UR4][R4.64+0x20] ;  /* 0x0000200404097981 */ /* 0x001ea4000c1e1900 */
[----:B--2---:R-:W-:-:S05]  /*02b0*/  FADD R9, R0, R9 ;  /* 0x0000000900097221 */ /* 0x004fca0000000000 */
[----:B------:R-:W-:Y:S01]  /*02c0*/  STG.E desc[UR4][R6.64+0x20], R9 ;  /* 0x0000200906007986 */ /* 0x000fe2000c101904 */
[----:B------:R-:W-:Y:S05]  /*02d0*/  EXIT ;  /* 0x000000000000794d */ /* 0x000fea0003800000 */
.L_x_1:
        /* <DEDUP_REMOVED lines=10> */
.L_x_5:


//--------------------- .text._Z11kernel3dextP10Point3DExtS0_S0_ --------------------------
	.section	.text._Z11kernel3dextP10Point3DExtS0_S0_,"ax",@progbits
	.align	128
        .global         _Z11kernel3dextP10Point3DExtS0_S0_
        .type           _Z11kernel3dextP10Point3DExtS0_S0_,@function
        .size           _Z11kernel3dextP10Point3DExtS0_S0_,(.L_x_6 - _Z11kernel3dextP10Point3DExtS0_S0_)
        .other          _Z11kernel3dextP10Point3DExtS0_S0_,@"STO_CUDA_ENTRY STV_DEFAULT"
_Z11kernel3dextP10Point3DExtS0_S0_:
.text._Z11kernel3dextP10Point3DExtS0_S0_:
        /* <DEDUP_REMOVED lines=10> */
[----:B---3--:R-:W-:Y:S01]  /*00a0*/  IMAD.WIDE.U32 R6, R11, 0x18, R6 ;  /* 0x000000180b067825 */ /* 0x008fe200078e0006 */
[----:B--2---:R-:W-:-:S05]  /*00b0*/  IADD3 R9, PT, PT, R0, R9, RZ ;  /* 0x0000000900097210 */ /* 0x004fca0007ffe0ff */
[----:B------:R0:W-:Y:S04]  /*00c0*/  STG.E desc[UR4][R6.64], R9 ;  /* 0x0000000906007986 */ /* 0x0001e8000c101904 */
[----:B------:R-:W2:Y:S04]  /*00d0*/  LDG.E R0, desc[UR4][R2.64+0x4] ;  /* 0x0000040402007981 */ /* 0x000ea8000c1e1900 */
[----:B------:R-:W2:Y:S02]  /*00e0*/  LDG.E R11, desc[UR4][R4.64+0x4] ;  /* 0x00000404040b7981 */ /* 0x000ea4000c1e1900 */
[----:B--2---:R-:W-:-:S05]  /*00f0*/  IADD3 R11, PT, PT, R0, R11, RZ ;  /* 0x0000000b000b7210 */ /* 0x004fca0007ffe0ff */
[----:B------:R1:W-:Y:S04]  /*0100*/  STG.E desc[UR4][R6.64+0x4], R11 ;  /* 0x0000040b06007986 */ /* 0x0003e8000c101904 */
[----:B------:R-:W2:Y:S04]  /*0110*/  LDG.E R0, desc[UR4][R2.64+0x8] ;  /* 0x0000080402007981 */ /* 0x000ea8000c1e1900 */
[----:B------:R-:W2:Y:S02]  /*0120*/  LDG.E R13, desc[UR4][R4.64+0x8] ;  /* 0x00000804040d7981 */ /* 0x000ea4000c1e1900 */
[----:B--2---:R-:W-:-:S05]  /*0130*/  IADD3 R13, PT, PT, R0, R13, RZ ;  /* 0x0000000d000d7210 */ /* 0x004fca0007ffe0ff */
[----:B------:R-:W-:Y:S04]  /*0140*/  STG.E desc[UR4][R6.64+0x8], R13 ;  /* 0x0000080d06007986 */ /* 0x000fe8000c101904 */
[----:B------:R-:W2:Y:S04]  /*0150*/  LDG.E R0, desc[UR4][R2.64+0xc] ;  /* 0x00000c0402007981 */ /* 0x000ea8000c1e1900 */
[----:B------:R-:W2:Y:S02]  /*0160*/  LDG.E R15, desc[UR4][R4.64+0xc] ;  /* 0x00000c04040f7981 */ /* 0x000ea4000c1e1900 */
[----:B--2---:R-:W-:-:S05]  /*0170*/  IADD3 R15, PT, PT, R0, R15, RZ ;  /* 0x0000000f000f7210 */ /* 0x004fca0007ffe0ff */
[----:B------:R-:W-:Y:S04]  /*0180*/  STG.E desc[UR4][R6.64+0xc], R15 ;  /* 0x00000c0f06007986 */ /* 0x000fe8000c101904 */
[----:B------:R-:W2:Y:S04]  /*0190*/  LDG.E R0, desc[UR4][R2.64+0x10] ;  /* 0x0000100402007981 */ /* 0x000ea8000c1e1900 */
[----:B0-----:R-:W2:Y:S02]  /*01a0*/  LDG.E R9, desc[UR4][R4.64+0x10] ;  /* 0x0000100404097981 */ /* 0x001ea4000c1e1900 */
[----:B--2---:R-:W-:-:S05]  /*01b0*/  IADD3 R9, PT, PT, R0, R9, RZ ;  /* 0x0000000900097210 */ /* 0x004fca0007ffe0ff */
[----:B------:R-:W-:Y:S04]  /*01c0*/  STG.E desc[UR4][R6.64+0x10], R9 ;  /* 0x0000100906007986 */ /* 0x000fe8000c101904 */
[----:B------:R-:W2:Y:S04]  /*01d0*/  LDG.E R0, desc[UR4][R2.64+0x14] ;  /* 0x0000140402007981 */ /* 0x000ea8000c1e1900 */
[----:B-1----:R-:W2:Y:S02]  /*01e0*/  LDG.E R11, desc[UR4][R4.64+0x14] ;  /* 0x00001404040b7981 */ /* 0x002ea4000c1e1900 */
[----:B--2---:R-:W-:-:S05]  /*01f0*/  IADD3 R11, PT, PT, R0, R11, RZ ;  /* 0x0000000b000b7210 */ /* 0x004fca0007ffe0ff */
[----:B------:R-:W-:Y:S01]  /*0200*/  STG.E desc[UR4][R6.64+0x14], R11 ;  /* 0x0000140b06007986 */ /* 0x000fe2000c101904 */
[----:B------:R-:W-:Y:S05]  /*0210*/  EXIT ;  /* 0x000000000000794d */ /* 0x000fea0003800000 */
.L_x_2:
        /* <DEDUP_REMOVED lines=14> */
.L_x_6:


//--------------------- .text._Z8kernel2dP7Point2DS0_S0_ --------------------------
	.section	.text._Z8kernel2dP7Point2DS0_S0_,"ax",@progbits
	.align	128
        .global         _Z8kernel2dP7Point2DS0_S0_
        .type           _Z8kernel2dP7Point2DS0_S0_,@function
        .size           _Z8kernel2dP7Point2DS0_S0_,(.L_x_7 - _Z8kernel2dP7Point2DS0_S0_)
        .other          _Z8kernel2dP7Point2DS0_S0_,@"STO_CUDA_ENTRY STV_DEFAULT"
_Z8kernel2dP7Point2DS0_S0_:
.text._Z8kernel2dP7Point2DS0_S0_:
        /* <DEDUP_REMOVED lines=12> */
[----:B------:R-:W-:Y:S04]  /*00c0*/  STG.E desc[UR4][R6.64], R9 ;  /* 0x0000000906007986 */ /* 0x000fe8000c101904 */
[----:B------:R-:W2:Y:S04]  /*00d0*/  LDG.E R0, desc[UR4][R2.64+0x4] ;  /* 0x0000040402007981 */ /* 0x000ea8000c1e1900 */
[----:B------:R-:W2:Y:S02]  /*00e0*/  LDG.E R11, desc[UR4][R4.64+0x4] ;  /* 0x00000404040b7981 */ /* 0x000ea4000c1e1900 */
[----:B--2---:R-:W-:-:S05]  /*00f0*/  IADD3 R11, PT, PT, R0, R11, RZ ;  /* 0x0000000b000b7210 */ /* 0x004fca0007ffe0ff */
[----:B------:R-:W-:Y:S01]  /*0100*/  STG.E desc[UR4][R6.64+0x4], R11 ;  /* 0x0000040b06007986 */ /* 0x000fe2000c101904 */
[----:B------:R-:W-:Y:S05]  /*0110*/  EXIT ;  /* 0x000000000000794d */ /* 0x000fea0003800000 */
.L_x_3:
        /* <DEDUP_REMOVED lines=14> */
.L_x_7:


//--------------------- .nv.shared.reserved.0     --------------------------
	.section	.nv.shared.reserved.0,"aw",@nobits
	.weak		__nv_reservedSMEM_offset_0_alias
	.size		__nv_reservedSMEM_offset_0_alias, 0, 64
	.other		__nv_reservedSMEM_offset_0_alias,@"STO_CUDA_RESERVED_SHARED STV_DEFAULT"
__nv_reservedSMEM_offset_0_alias:
	.zero		0
	.zero		64


//--------------------- .nv.constant0._Z8kernel3dIfEvP7Point3DIT_ES3_S3_ --------------------------
	.section	.nv.constant0._Z8kernel3dIfEvP7Point3DIT_ES3_S3_,"a",@progbits
	.sectionflags	@""
	.align	4
.nv.constant0._Z8kernel3dIfEvP7Point3DIT_ES3_S3_:
	.zero		920


//--------------------- .nv.constant0._Z8kernelpcP10PointCloudS0_S0_ --------------------------
	.section	.nv.constant0._Z8kernelpcP10PointCloudS0_S0_,"a",@progbits
	.sectionflags	@""
	.align	4
.nv.constant0._Z8kernelpcP10PointCloudS0_S0_:
	.zero		920


//--------------------- .nv.constant0._Z11kernel3dextP10Point3DExtS0_S0_ --------------------------
	.section	.nv.constant0._Z11kernel3dextP10Point3DExtS0_S0_,"a",@progbits
	.sectionflags	@""
	.align	4
.nv.constant0._Z11kernel3dextP10Point3DExtS0_S0_:
	.zero		920


//--------------------- .nv.constant0._Z8kernel2dP7Point2DS0_S0_ --------------------------
	.section	.nv.constant0._Z8kernel2dP7Point2DS0_S0_,"a",@progbits
	.sectionflags	@""
	.align	4
.nv.constant0._Z8kernel2dP7Point2DS0_S0_:
	.zero		920


//--------------------- SYMBOLS --------------------------

	.type		.nv.reservedSmem.offset0,@object
	.size		.nv.reservedSmem.offset0,0x4
